	.headerflags	@"EF_CUDA_TEXMODE_UNIFIED EF_CUDA_64BIT_ADDRESS EF_CUDA_ACCELERATORS EF_CUDA_SM90 EF_CUDA_VIRTUAL_SM(EF_CUDA_SM90)"
	.elftype	@"ET_EXEC"


//--------------------- .nv.info                  --------------------------
	.section	.nv.info,"",@"SHT_CUDA_INFO"
	.align	4


	//----- nvinfo : EIATTR_REGCOUNT
	.align		4
        /*0000*/ 	.byte	0x04, 0x2f
        /*0002*/ 	.short	(.L_1 - .L_0)
	.align		4
.L_0:
        /*0004*/ 	.word	index@(triton_poi_fused_convolution_20)
        /*0008*/ 	.word	0x0000000c


	//----- nvinfo : EIATTR_MIN_STACK_SIZE
	.align		4
.L_1:
        /*000c*/ 	.byte	0x04, 0x12
        /*000e*/ 	.short	(.L_3 - .L_2)
	.align		4
.L_2:
        /*0010*/ 	.word	index@(triton_poi_fused_convolution_20)
        /*0014*/ 	.word	0x00000000


	//----- nvinfo : EIATTR_FRAME_SIZE
	.align		4
.L_3:
        /*0018*/ 	.byte	0x04, 0x11
        /*001a*/ 	.short	(.L_5 - .L_4)
	.align		4
.L_4:
        /*001c*/ 	.word	index@(triton_poi_fused_convolution_20)
        /*0020*/ 	.word	0x00000000


	//----- nvinfo : EIATTR_MIN_STACK_SIZE
	.align		4
.L_5:
        /*0024*/ 	.byte	0x04, 0x12
        /*0026*/ 	.short	(.L_7 - .L_6)
	.align		4
.L_6:
        /*0028*/ 	.word	index@(triton_poi_fused_convolution_20)
        /*002c*/ 	.word	0x00000000
.L_7:


//--------------------- .nv.info.triton_poi_fused_convolution_20 --------------------------
	.section	.nv.info.triton_poi_fused_convolution_20,"",@"SHT_CUDA_INFO"
	.sectionflags	@""
	.align	4


	//----- nvinfo : EIATTR_CUDA_API_VERSION
	.align		4
        /*0000*/ 	.byte	0x04, 0x37
        /*0002*/ 	.short	(.L_9 - .L_8)
.L_8:
        /*0004*/ 	.word	0x0000007c


	//----- nvinfo : EIATTR_KPARAM_INFO
	.align		4
.L_9:
        /*0008*/ 	.byte	0x04, 0x17
        /*000a*/ 	.short	(.L_11 - .L_10)
.L_10:
        /*000c*/ 	.word	0x00000000
        /*0010*/ 	.short	0x0002
        /*0012*/ 	.short	0x0010
        /*0014*/ 	.byte	0x00, 0xf0, 0x11, 0x00


	//----- nvinfo : EIATTR_KPARAM_INFO
	.align		4
.L_11:
        /*0018*/ 	.byte	0x04, 0x17
        /*001a*/ 	.short	(.L_13 - .L_12)
.L_12:
        /*001c*/ 	.word	0x00000000
        /*0020*/ 	.short	0x0001
        /*0022*/ 	.short	0x0008
        /*0024*/ 	.byte	0x00, 0xf4, 0x21, 0x00


	//----- nvinfo : EIATTR_KPARAM_INFO
	.align		4
.L_13:
        /*0028*/ 	.byte	0x04, 0x17
        /*002a*/ 	.short	(.L_15 - .L_14)
.L_14:
        /*002c*/ 	.word	0x00000000
        /*0030*/ 	.short	0x0000
        /*0032*/ 	.short	0x0000
        /*0034*/ 	.byte	0x00, 0xf4, 0x21, 0x00


	//----- nvinfo : EIATTR_SPARSE_MMA_MASK
	.align		4
.L_15:
        /*0038*/ 	.byte	0x03, 0x50
        /*003a*/ 	.short	0x0000


	//----- nvinfo : EIATTR_MAXREG_COUNT
	.align		4
        /*003c*/ 	.byte	0x03, 0x1b
        /*003e*/ 	.short	0x00ff


	//----- nvinfo : EIATTR_EXIT_INSTR_OFFSETS
	.align		4
        /*0040*/ 	.byte	0x04, 0x1c
        /*0042*/ 	.short	(.L_17 - .L_16)


	//   ....[0]....
.L_16:
        /*0044*/ 	.word	0x000001b0


	//   ....[1]....
        /*0048*/ 	.word	0x000001d0


	//----- nvinfo : EIATTR_REQNTID
	.align		4
.L_17:
        /*004c*/ 	.byte	0x04, 0x10
        /*004e*/ 	.short	(.L_19 - .L_18)
.L_18:
        /*0050*/ 	.word	0x00000080
        /*0054*/ 	.word	0x00000001
        /*0058*/ 	.word	0x00000001


	//----- nvinfo : EIATTR_CBANK_PARAM_SIZE
	.align		4
.L_19:
        /*005c*/ 	.byte	0x03, 0x19
        /*005e*/ 	.short	0x0014


	//----- nvinfo : EIATTR_PARAM_CBANK
	.align		4
        /*0060*/ 	.byte	0x04, 0x0a
        /*0062*/ 	.short	(.L_21 - .L_20)
	.align		4
.L_20:
        /*0064*/ 	.word	index@(.nv.constant0.triton_poi_fused_convolution_20)
        /*0068*/ 	.short	0x0210
        /*006a*/ 	.short	0x0014


	//----- nvinfo : EIATTR_SW_WAR
	.align		4
.L_21:
        /*006c*/ 	.byte	0x04, 0x36
        /*006e*/ 	.short	(.L_23 - .L_22)
.L_22:
        /*0070*/ 	.word	0x00000008
.L_23:


//--------------------- .nv.callgraph             --------------------------
	.section	.nv.callgraph,"",@"SHT_CUDA_CALLGRAPH"
	.align	4
	.sectionentsize	8
	.align		4
        /*0000*/ 	.word	0x00000000
	.align		4
        /*0004*/ 	.word	0xffffffff
	.align		4
        /*0008*/ 	.word	0x00000000
	.align		4
        /*000c*/ 	.word	0xfffffffe
	.align		4
        /*0010*/ 	.word	0x00000000
	.align		4
        /*0014*/ 	.word	0xfffffffd
	.align		4
        /*0018*/ 	.word	0x00000000
	.align		4
        /*001c*/ 	.word	0xfffffffc


//--------------------- .text.triton_poi_fused_convolution_20 --------------------------
	.section	.text.triton_poi_fused_convolution_20,"ax",@progbits
	.align	128
        .global         triton_poi_fused_convolution_20
        .type           triton_poi_fused_convolution_20,@function
        .size           triton_poi_fused_convolution_20,(.L_x_1 - triton_poi_fused_convolution_20)
        .other          triton_poi_fused_convolution_20,@"STO_CUDA_ENTRY STV_DEFAULT"
triton_poi_fused_convolution_20:
.text.triton_poi_fused_convolution_20:
[----:B------:R-:W0:Y:S02]  /*0000*/  LDC R1, c[0x0][0x28] ;  /* 0x00000a00ff017b82 */ /* 0x000e240000000800 */
[----:B------:R-:W1:Y:S01]  /*0010*/  S2R R0, SR_TID.X ;  /* 0x0000000000007919 */ /* 0x000e620000002100 */
[----:B------:R-:W2:Y:S01]  /*0020*/  LDC.64 R2, c[0x0][0x210] ;  /* 0x00008400ff027b82 */ /* 0x000ea20000000a00 */
[----:B------:R-:W-:Y:S01]  /*0030*/  ULDC.64 UR4, c[0x0][0x208] ;  /* 0x0000820000047ab9 */ /* 0x000fe20000000a00 */
[----:B------:R-:W3:Y:S06]  /*0040*/  S2R R7, SR_CTAID.X ;  /* 0x0000000000077919 */ /* 0x000eec0000002500 */
[----:B------:R-:W4:Y:S01]  /*0050*/  LDC.64 R4, c[0x0][0x218] ;  /* 0x00008600ff047b82 */ /* 0x000f220000000a00 */
[----:B-1----:R-:W-:Y:S01]  /*0060*/  IMAD.SHL.U32 R0, R0, 0x2, RZ ;  /* 0x0000000200007824 */ /* 0x002fe200078e00ff */
[----:B---3--:R-:W-:-:S04]  /*0070*/  SHF.R.S32.HI R6, RZ, 0x17, R7 ;  /* 0x00000017ff067819 */ /* 0x008fc80000011407 */
[----:B------:R-:W-:Y:S02]  /*0080*/  LOP3.LUT R0, R0, 0xfe, RZ, 0xc0, !PT ;  /* 0x000000fe00007812 */ /* 0x000fe400078ec0ff */
[----:B------:R-:W-:-:S03]  /*0090*/  SGXT R6, R6, 0x1 ;  /* 0x000000010606781a */ /* 0x000fc60000000200 */
[----:B------:R-:W-:-:S04]  /*00a0*/  IMAD R7, R7, 0x100, R0 ;  /* 0x0000010007077824 */ /* 0x000fc800078e0200 */
[C---:B--2---:R-:W-:Y:S01]  /*00b0*/  IMAD.WIDE R2, R7.reuse, 0x4, R2 ;  /* 0x0000000407027825 */ /* 0x044fe200078e0202 */
[----:B------:R-:W-:Y:S02]  /*00c0*/  LEA.HI R6, R6, R7, RZ, 0x6 ;  /* 0x0000000706067211 */ /* 0x000fe400078f30ff */
[----:B------:R-:W-:Y:S02]  /*00d0*/  ISETP.GE.AND P0, PT, R7, 0x400, PT ;  /* 0x000004000700780c */ /* 0x000fe40003f06270 */
[----:B------:R-:W-:-:S04]  /*00e0*/  SHF.R.S32.HI R6, RZ, 0x6, R6 ;  /* 0x00000006ff067819 */ /* 0x000fc80000011406 */
[----:B------:R-:W-:-:S04]  /*00f0*/  LEA.HI R0, R6, R6, RZ, 0x2 ;  /* 0x0000000606007211 */ /* 0x000fc800078f10ff */
[----:B------:R-:W-:Y:S01]  /*0100*/  LOP3.LUT R9, R0, 0xfffffffc, RZ, 0xc0, !PT ;  /* 0xfffffffc00097812 */ /* 0x000fe200078ec0ff */
[----:B------:R-:W-:-:S04]  /*0110*/  IMAD.MOV.U32 R0, RZ, RZ, RZ ;  /* 0x000000ffff007224 */ /* 0x000fc800078e00ff */
[----:B------:R-:W-:Y:S01]  /*0120*/  IMAD.IADD R9, R6, 0x1, -R9 ;  /* 0x0000000106097824 */ /* 0x000fe200078e0a09 */
[----:B------:R-:W-:-:S03]  /*0130*/  CS2R R6, SRZ ;  /* 0x0000000000067805 */ /* 0x000fc6000001ff00 */
[----:B----4-:R-:W-:-:S03]  /*0140*/  IMAD.WIDE R4, R9, 0x4, R4 ;  /* 0x0000000409047825 */ /* 0x010fc600078e0204 */
[----:B------:R-:W2:Y:S01]  /*0150*/  @!P0 LDG.E.64 R6, desc[UR4][R2.64] ;  /* 0x0000000402068981 */ /* 0x000ea2000c1e1b00 */
[----:B------:R-:W-:-:S03]  /*0160*/  IMAD.MOV.U32 R9, RZ, RZ, RZ ;  /* 0x000000ffff097224 */ /* 0x000fc600078e00ff */
[----:B------:R-:W2:Y:S04]  /*0170*/  @!P0 LDG.E.EL R0, desc[UR4][R4.64] ;  /* 0x0000000404008981 */ /* 0x000ea8000c2e1900 */
[----:B------:R-:W3:Y:S01]  /*0180*/  @!P0 LDG.E.EL R9, desc[UR4][R4.64] ;  /* 0x0000000404098981 */ /* 0x000ee2000c2e1900 */
[----:B--2---:R-:W-:Y:S01]  /*0190*/  FADD R7, R0, R7 ;  /* 0x0000000700077221 */ /* 0x004fe20000000000 */
[----:B---3--:R-:W-:Y:S01]  /*01a0*/  FADD R6, R9, R6 ;  /* 0x0000000609067221 */ /* 0x008fe20000000000 */
[----:B------:R-:W-:Y:S06]  /*01b0*/  @P0 EXIT ;  /* 0x000000000000094d */ /* 0x000fec0003800000 */
[----:B------:R-:W-:Y:S01]  /*01c0*/  STG.E.64 desc[UR4][R2.64], R6 ;  /* 0x0000000602007986 */ /* 0x000fe2000c101b04 */
[----:B------:R-:W-:Y:S05]  /*01d0*/  EXIT ;  /* 0x000000000000794d */ /* 0x000fea0003800000 */
.L_x_0:
[----:B------:R-:W-:-:S00]  /*01e0*/  BRA `(.L_x_0) ;  /* 0xfffffffc00fc7947 */ /* 0x000fc0000383ffff */
[----:B------:R-:W-:-:S00]  /*01f0*/  NOP ;  /* 0x0000000000007918 */ /* 0x000fc00000000000 */
        /* <DEDUP_REMOVED lines=8> */
.L_x_1:


//--------------------- .nv.constant0.triton_poi_fused_convolution_20 --------------------------
	.section	.nv.constant0.triton_poi_fused_convolution_20,"a",@progbits
	.sectionflags	@""
	.align	4
.nv.constant0.triton_poi_fused_convolution_20:
	.zero		548
